//
// Generated by NVIDIA NVVM Compiler
//
// Compiler Build ID: CL-36424714
// Cuda compilation tools, release 13.0, V13.0.88
// Based on NVVM 20.0.0
//

.version 9.0
.target sm_100
.address_size 64

	// .globl	default_function_kernel

.visible .entry default_function_kernel(
	.param .u64 .ptr .align 1 default_function_kernel_param_0,
	.param .u64 .ptr .align 1 default_function_kernel_param_1
)
.maxntid 3
{
	.reg .pred 	%p<5>;
	.reg .b16 	%rs<4>;
	.reg .b32 	%r<22>;
	.reg .b32 	%f<2>;
	.reg .b64 	%rd<9>;

	ld.param.u64 	%rd1, [default_function_kernel_param_0];
	ld.param.u64 	%rd2, [default_function_kernel_param_1];
	mov.u32 	%r9, %ctaid.x;
	mov.u32 	%r10, %tid.x;
	mad.lo.s32 	%r1, %r9, 3, %r10;
	setp.lt.u32 	%p1, %r1, 140;
	@%p1 bra 	$L__BB0_2;
	mul.hi.u32 	%r13, %r1, -858993459;
	shr.u32 	%r14, %r13, 4;
	sub.s32 	%r20, 12, %r14;
	bra.uni 	$L__BB0_4;
$L__BB0_2:
	setp.lt.u32 	%p2, %r1, 20;
	mov.b32 	%r20, 0;
	@%p2 bra 	$L__BB0_4;
	cvt.u16.u32 	%rs1, %r1;
	mul.lo.s16 	%rs2, %rs1, 205;
	shr.u16 	%rs3, %rs2, 12;
	cvt.u32.u16 	%r12, %rs3;
	add.s32 	%r20, %r12, -1;
$L__BB0_4:
	mul.hi.u32 	%r16, %r1, -858993459;
	shr.u32 	%r17, %r16, 4;
	mul.lo.s32 	%r18, %r17, 20;
	sub.s32 	%r5, %r1, %r18;
	setp.eq.s32 	%p3, %r5, 19;
	mov.b32 	%r21, 16;
	@%p3 bra 	$L__BB0_8;
	setp.gt.u32 	%p4, %r5, 1;
	@%p4 bra 	$L__BB0_7;
	sub.s32 	%r21, 1, %r5;
	bra.uni 	$L__BB0_8;
$L__BB0_7:
	add.s32 	%r21, %r5, -2;
$L__BB0_8:
	cvta.to.global.u64 	%rd3, %rd2;
	cvta.to.global.u64 	%rd4, %rd1;
	mad.lo.s32 	%r19, %r20, 17, %r21;
	mul.wide.s32 	%rd5, %r19, 4;
	add.s64 	%rd6, %rd3, %rd5;
	ld.global.nc.f32 	%f1, [%rd6];
	mul.wide.u32 	%rd7, %r1, 4;
	add.s64 	%rd8, %rd4, %rd7;
	st.global.f32 	[%rd8], %f1;
	ret;

}


// ===== COMPILED SASS (sm_100) =====

	.target	sm_100

	.elftype	@"ET_EXEC"


//--------------------- .note.nv.tkinfo           --------------------------
	.section	.note.nv.tkinfo,"",@"SHT_NOTE"
	.sectionflags	@"SHF_NOTE_NV_TKINFO"
	.tkinfo
        /*0018*/ 	.word	0x00000002
        /*0030*/ 	.string	""
        /*0030*/ 	.string	"ptxas"
        /*0030*/ 	.string	"Cuda compilation tools, release 13.0, V13.0.88"
        /*0030*/ 	.string	"Build cuda_13.0.r13.0/compiler.36424714_0"
        /*0030*/ 	.string	"-arch sm_100 -m 64 "



//--------------------- .note.nv.cuinfo           --------------------------
	.section	.note.nv.cuinfo,"",@"SHT_NOTE"
	.sectionflags	@"SHF_NOTE_NV_CUINFO"
        /*0018*/ 	.short	0x0002
        /*001a*/ 	.short	0x0064
        /*001c*/ 	.short	0x0082
	.zero		2


//--------------------- .nv.info                  --------------------------
	.section	.nv.info,"",@"SHT_CUDA_INFO"
	.align	4


	//----- nvinfo : EIATTR_REGCOUNT
	.align		4
        /*0000*/ 	.byte	0x04, 0x2f
        /*0002*/ 	.short	(.L_1 - .L_0)
	.align		4
.L_0:
        /*0004*/ 	.word	index@(default_function_kernel)
        /*0008*/ 	.word	0x0000000c


	//----- nvinfo : EIATTR_FRAME_SIZE
	.align		4
.L_1:
        /*000c*/ 	.byte	0x04, 0x11
        /*000e*/ 	.short	(.L_3 - .L_2)
	.align		4
.L_2:
        /*0010*/ 	.word	index@(default_function_kernel)
        /*0014*/ 	.word	0x00000000


	//----- nvinfo : EIATTR_MIN_STACK_SIZE
	.align		4
.L_3:
        /*0018*/ 	.byte	0x04, 0x12
        /*001a*/ 	.short	(.L_5 - .L_4)
	.align		4
.L_4:
        /*001c*/ 	.word	index@(default_function_kernel)
        /*0020*/ 	.word	0x00000000
.L_5:


//--------------------- .nv.compat                --------------------------
	.section	.nv.compat,"",@"SHT_CUDA_COMPAT_INFO"
	.align	4
        /*0000*/ 	.byte	0x02, 0x09, 0x00, 0x00, 0x02, 0x02, 0x01, 0x00, 0x02, 0x05, 0x05, 0x00, 0x03, 0x07, 0x01, 0x01
        /*0010*/ 	.byte	0x02, 0x03, 0x00, 0x00, 0x02, 0x06, 0x01, 0x00, 0x04, 0x0b, 0x08, 0x00, 0x09, 0x00, 0x00, 0x00
        /*0020*/ 	.byte	0x00, 0x00, 0x00, 0x00


//--------------------- .nv.info.default_function_kernel --------------------------
	.section	.nv.info.default_function_kernel,"",@"SHT_CUDA_INFO"
	.sectionflags	@""
	.align	4


	//----- nvinfo : EIATTR_CUDA_API_VERSION
	.align		4
        /*0000*/ 	.byte	0x04, 0x37
        /*0002*/ 	.short	(.L_7 - .L_6)
.L_6:
        /*0004*/ 	.word	0x00000082


	//----- nvinfo : EIATTR_KPARAM_INFO
	.align		4
.L_7:
        /*0008*/ 	.byte	0x04, 0x17
        /*000a*/ 	.short	(.L_9 - .L_8)
.L_8:
        /*000c*/ 	.word	0x00000000
        /*0010*/ 	.short	0x0001
        /*0012*/ 	.short	0x0008
        /*0014*/ 	.byte	0x00, 0xf5, 0x21, 0x00


	//----- nvinfo : EIATTR_KPARAM_INFO
	.align		4
.L_9:
        /*0018*/ 	.byte	0x04, 0x17
        /*001a*/ 	.short	(.L_11 - .L_10)
.L_10:
        /*001c*/ 	.word	0x00000000
        /*0020*/ 	.short	0x0000
        /*0022*/ 	.short	0x0000
        /*0024*/ 	.byte	0x00, 0xf5, 0x21, 0x00


	//----- nvinfo : EIATTR_SPARSE_MMA_MASK
	.align		4
.L_11:
        /*0028*/ 	.byte	0x03, 0x50
        /*002a*/ 	.short	0x0000


	//----- nvinfo : EIATTR_MAXREG_COUNT
	.align		4
        /*002c*/ 	.byte	0x03, 0x1b
        /*002e*/ 	.short	0x00ff


	//----- nvinfo : EIATTR_MERCURY_ISA_VERSION
	.align		4
        /*0030*/ 	.byte	0x03, 0x5f
        /*0032*/ 	.short	0x0101


	//----- nvinfo : EIATTR_VRC_CTA_INIT_COUNT
	.align		4
        /*0034*/ 	.byte	0x02, 0x4a
	.zero		1
	.zero		1


	//----- nvinfo : EIATTR_EXIT_INSTR_OFFSETS
	.align		4
        /*0038*/ 	.byte	0x04, 0x1c
        /*003a*/ 	.short	(.L_13 - .L_12)


	//   ....[0]....
.L_12:
        /*003c*/ 	.word	0x00000260


	//----- nvinfo : EIATTR_MAX_THREADS
	.align		4
.L_13:
        /*0040*/ 	.byte	0x04, 0x05
        /*0042*/ 	.short	(.L_15 - .L_14)
.L_14:
        /*0044*/ 	.word	0x00000003
        /*0048*/ 	.word	0x00000001
        /*004c*/ 	.word	0x00000001


	//----- nvinfo : EIATTR_CRS_STACK_SIZE
	.align		4
.L_15:
        /*0050*/ 	.byte	0x04, 0x1e
        /*0052*/ 	.short	(.L_17 - .L_16)
.L_16:
        /*0054*/ 	.word	0x00000000


	//----- nvinfo : EIATTR_CBANK_PARAM_SIZE
	.align		4
.L_17:
        /*0058*/ 	.byte	0x03, 0x19
        /*005a*/ 	.short	0x0010


	//----- nvinfo : EIATTR_PARAM_CBANK
	.align		4
        /*005c*/ 	.byte	0x04, 0x0a
        /*005e*/ 	.short	(.L_19 - .L_18)
	.align		4
.L_18:
        /*0060*/ 	.word	index@(.nv.constant0.default_function_kernel)
        /*0064*/ 	.short	0x0380
        /*0066*/ 	.short	0x0010


	//----- nvinfo : EIATTR_SW_WAR
	.align		4
.L_19:
        /*0068*/ 	.byte	0x04, 0x36
        /*006a*/ 	.short	(.L_21 - .L_20)
.L_20:
        /*006c*/ 	.word	0x00000008
.L_21:


//--------------------- .nv.callgraph             --------------------------
	.section	.nv.callgraph,"",@"SHT_CUDA_CALLGRAPH"
	.align	4
	.sectionentsize	8
	.align		4
        /*0000*/ 	.word	0x00000000
	.align		4
        /*0004*/ 	.word	0xffffffff
	.align		4
        /*0008*/ 	.word	0x00000000
	.align		4
        /*000c*/ 	.word	0xfffffffe
	.align		4
        /*0010*/ 	.word	0x00000000
	.align		4
        /*0014*/ 	.word	0xfffffffd
	.align		4
        /*0018*/ 	.word	0x00000000
	.align		4
        /*001c*/ 	.word	0xfffffffc


//--------------------- .text.default_function_kernel --------------------------
	.section	.text.default_function_kernel,"ax",@progbits
	.align	128
        .global         default_function_kernel
        .type           default_function_kernel,@function
        .size           default_function_kernel,(.L_x_5 - default_function_kernel)
        .other          default_function_kernel,@"STO_CUDA_ENTRY STV_DEFAULT"
default_function_kernel:
.text.default_function_kernel:
[----:B------:R-:W-:Y:S01]  /*0000*/  LDC R1, c[0x0][0x37c] ;  /* 0x0000df00ff017b82 */ /* 0x000fe20000000800 */
[----:B------:R-:W0:Y:S07]  /*0010*/  S2R R7, SR_CTAID.X ;  /* 0x0000000000077919 */ /* 0x000e2e0000002500 */
[----:B------:R-:W1:Y:S01]  /*0020*/  LDC.64 R2, c[0x0][0x388] ;  /* 0x0000e200ff027b82 */ /* 0x000e620000000a00 */
[----:B------:R-:W2:Y:S01]  /*0030*/  LDCU.64 UR4, c[0x0][0x358] ;  /* 0x00006b00ff0477ac */ /* 0x000ea20008000a00 */
[----:B------:R-:W-:Y:S01]  /*0040*/  BSSY.RECONVERGENT B0, `(.L_x_0) ;  /* 0x0000015000007945 */ /* 0x000fe20003800200 */
[----:B------:R-:W0:Y:S01]  /*0050*/  S2R R0, SR_TID.X ;  /* 0x0000000000007919 */ /* 0x000e220000002100 */
[----:B------:R-:W-:-:S02]  /*0060*/  IMAD.MOV.U32 R9, RZ, RZ, 0x10 ;  /* 0x00000010ff097424 */ /* 0x000fc400078e00ff */
[----:B0-----:R-:W-:-:S04]  /*0070*/  IMAD R7, R7, 0x3, R0 ;  /* 0x0000000307077824 */ /* 0x001fc800078e0200 */
[C---:B------:R-:W-:Y:S01]  /*0080*/  IMAD.HI.U32 R0, R7.reuse, -0x33333333, RZ ;  /* 0xcccccccd07007827 */ /* 0x040fe200078e00ff */
[----:B------:R-:W-:-:S04]  /*0090*/  ISETP.GE.U32.AND P1, PT, R7, 0x8c, PT ;  /* 0x0000008c0700780c */ /* 0x000fc80003f26070 */
[----:B------:R-:W-:-:S05]  /*00a0*/  SHF.R.U32.HI R0, RZ, 0x4, R0 ;  /* 0x00000004ff007819 */ /* 0x000fca0000011600 */
[----:B------:R-:W-:-:S04]  /*00b0*/  IMAD R5, R0, -0x14, R7 ;  /* 0xffffffec00057824 */ /* 0x000fc800078e0207 */
[----:B------:R-:W-:Y:S01]  /*00c0*/  @P1 IMAD.HI.U32 R0, R7, -0x33333333, RZ ;  /* 0xcccccccd07001827 */ /* 0x000fe200078e00ff */
[----:B------:R-:W-:-:S04]  /*00d0*/  ISETP.NE.AND P0, PT, R5, 0x13, PT ;  /* 0x000000130500780c */ /* 0x000fc80003f05270 */
[----:B------:R-:W-:-:S04]  /*00e0*/  @P1 SHF.R.U32.HI R0, RZ, 0x4, R0 ;  /* 0x00000004ff001819 */ /* 0x000fc80000011600 */
[----:B------:R-:W-:Y:S01]  /*00f0*/  @P1 IADD3 R0, PT, PT, -R0, 0xc, RZ ;  /* 0x0000000c00001810 */ /* 0x000fe20007ffe1ff */
[----:B-12---:R-:W-:Y:S06]  /*0100*/  @P1 BRA `(.L_x_1) ;  /* 0x0000000000201947 */ /* 0x006fec0003800000 */
[----:B------:R-:W-:-:S13]  /*0110*/  ISETP.GE.U32.AND P1, PT, R7, 0x14, PT ;  /* 0x000000140700780c */ /* 0x000fda0003f26070 */
[----:B------:R-:W-:-:S05]  /*0120*/  @P1 PRMT R0, R7, 0x9910, RZ ;  /* 0x0000991007001816 */ /* 0x000fca00000000ff */
[----:B------:R-:W-:-:S05]  /*0130*/  @P1 IMAD R0, R0, 0xcd, RZ ;  /* 0x000000cd00001824 */ /* 0x000fca00078e02ff */
[----:B------:R-:W-:-:S04]  /*0140*/  @P1 LOP3.LUT R0, R0, 0xffff, RZ, 0xc0, !PT ;  /* 0x0000ffff00001812 */ /* 0x000fc800078ec0ff */
[----:B------:R-:W-:Y:S01]  /*0150*/  @P1 SHF.R.U32.HI R4, RZ, 0xc, R0 ;  /* 0x0000000cff041819 */ /* 0x000fe20000011600 */
[----:B------:R-:W-:-:S03]  /*0160*/  IMAD.MOV.U32 R0, RZ, RZ, RZ ;  /* 0x000000ffff007224 */ /* 0x000fc600078e00ff */
[----:B------:R-:W-:-:S05]  /*0170*/  @P1 LOP3.LUT R4, R4, 0xffff, RZ, 0xc0, !PT ;  /* 0x0000ffff04041812 */ /* 0x000fca00078ec0ff */
[----:B------:R-:W-:-:S07]  /*0180*/  @P1 VIADD R0, R4, 0xffffffff ;  /* 0xffffffff04001836 */ /* 0x000fce0000000000 */
.L_x_1:
[----:B------:R-:W-:Y:S05]  /*0190*/  BSYNC.RECONVERGENT B0 ;  /* 0x0000000000007941 */ /* 0x000fea0003800200 */
.L_x_0:
[----:B------:R-:W-:Y:S04]  /*01a0*/  BSSY.RECONVERGENT B0, `(.L_x_2) ;  /* 0x0000005000007945 */ /* 0x000fe80003800200 */
[----:B------:R-:W-:Y:S05]  /*01b0*/  @!P0 BRA `(.L_x_3) ;  /* 0x00000000000c8947 */ /* 0x000fea0003800000 */
[----:B------:R-:W-:-:S13]  /*01c0*/  ISETP.GT.U32.AND P0, PT, R5, 0x1, PT ;  /* 0x000000010500780c */ /* 0x000fda0003f04070 */
[C---:B------:R-:W-:Y:S01]  /*01d0*/  @!P0 IADD3 R9, PT, PT, -R5.reuse, 0x1, RZ ;  /* 0x0000000105098810 */ /* 0x040fe20007ffe1ff */
[----:B------:R-:W-:-:S07]  /*01e0*/  @P0 VIADD R9, R5, 0xfffffffe ;  /* 0xfffffffe05090836 */ /* 0x000fce0000000000 */
.L_x_3:
[----:B------:R-:W-:Y:S05]  /*01f0*/  BSYNC.RECONVERGENT B0 ;  /* 0x0000000000007941 */ /* 0x000fea0003800200 */
.L_x_2:
[----:B------:R-:W-:Y:S01]  /*0200*/  IMAD R9, R0, 0x11, R9 ;  /* 0x0000001100097824 */ /* 0x000fe200078e0209 */
[----:B------:R-:W0:Y:S03]  /*0210*/  LDC.64 R4, c[0x0][0x380] ;  /* 0x0000e000ff047b82 */ /* 0x000e260000000a00 */
[----:B------:R-:W-:-:S06]  /*0220*/  IMAD.WIDE R2, R9, 0x4, R2 ;  /* 0x0000000409027825 */ /* 0x000fcc00078e0202 */
[----:B------:R-:W2:Y:S01]  /*0230*/  LDG.E.CONSTANT R3, desc[UR4][R2.64] ;  /* 0x0000000402037981 */ /* 0x000ea2000c1e9900 */
[----:B0-----:R-:W-:-:S05]  /*0240*/  IMAD.WIDE.U32 R4, R7, 0x4, R4 ;  /* 0x0000000407047825 */ /* 0x001fca00078e0004 */
[----:B--2---:R-:W-:Y:S01]  /*0250*/  STG.E desc[UR4][R4.64], R3 ;  /* 0x0000000304007986 */ /* 0x004fe2000c101904 */
[----:B------:R-:W-:Y:S05]  /*0260*/  EXIT ;  /* 0x000000000000794d */ /* 0x000fea0003800000 */
.L_x_4:
[----:B------:R-:W-:-:S00]  /*0270*/  BRA `(.L_x_4) ;  /* 0xfffffffc00fc7947 */ /* 0x000fc0000383ffff */
[----:B------:R-:W-:-:S00]  /*0280*/  NOP ;  /* 0x0000000000007918 */ /* 0x000fc00000000000 */
[----:B------:R-:W-:-:S00]  /*0290*/  NOP ;  /* 0x0000000000007918 */ /* 0x000fc00000000000 */
[----:B------:R-:W-:-:S00]  /*02a0*/  NOP ;  /* 0x0000000000007918 */ /* 0x000fc00000000000 */
[----:B------:R-:W-:-:S00]  /*02b0*/  NOP ;  /* 0x0000000000007918 */ /* 0x000fc00000000000 */
[----:B------:R-:W-:-:S00]  /*02c0*/  NOP ;  /* 0x0000000000007918 */ /* 0x000fc00000000000 */
[----:B------:R-:W-:-:S00]  /*02d0*/  NOP ;  /* 0x0000000000007918 */ /* 0x000fc00000000000 */
[----:B------:R-:W-:-:S00]  /*02e0*/  NOP ;  /* 0x0000000000007918 */ /* 0x000fc00000000000 */
[----:B------:R-:W-:-:S00]  /*02f0*/  NOP ;  /* 0x0000000000007918 */ /* 0x000fc00000000000 */
.L_x_5:


//--------------------- .nv.shared.reserved.0     --------------------------
	.section	.nv.shared.reserved.0,"aw",@nobits
	.weak		__nv_reservedSMEM_offset_0_alias
	.size		__nv_reservedSMEM_offset_0_alias, 0, 64
	.other		__nv_reservedSMEM_offset_0_alias,@"STO_CUDA_RESERVED_SHARED STV_DEFAULT"
__nv_reservedSMEM_offset_0_alias:
	.zero		0
	.zero		64


//--------------------- .nv.constant0.default_function_kernel --------------------------
	.section	.nv.constant0.default_function_kernel,"a",@progbits
	.sectionflags	@""
	.align	4
.nv.constant0.default_function_kernel:
	.zero		912


//--------------------- SYMBOLS --------------------------

	.type		.nv.reservedSmem.offset0,@object
	.size		.nv.reservedSmem.offset0,0x4
